//
// Generated by NVIDIA NVVM Compiler
//
// Compiler Build ID: CL-36424714
// Cuda compilation tools, release 13.0, V13.0.88
// Based on NVVM 20.0.0
//

.version 9.0
.target sm_100
.address_size 64

	// .globl	_Z6kernelPciS_

.visible .entry _Z6kernelPciS_(
	.param .u64 .ptr .align 1 _Z6kernelPciS__param_0,
	.param .u32 _Z6kernelPciS__param_1,
	.param .u64 .ptr .align 1 _Z6kernelPciS__param_2
)
{
	.reg .pred 	%p<10>;
	.reg .b16 	%rs<30>;
	.reg .b32 	%r<39>;
	.reg .b64 	%rd<27>;

	ld.param.u64 	%rd10, [_Z6kernelPciS__param_0];
	ld.param.u32 	%r26, [_Z6kernelPciS__param_1];
	ld.param.u64 	%rd11, [_Z6kernelPciS__param_2];
	cvta.to.global.u64 	%rd1, %rd11;
	cvta.to.global.u64 	%rd2, %rd10;
	mov.u32 	%r27, %tid.x;
	mul.lo.s32 	%r32, %r26, %r27;
	setp.lt.s32 	%p1, %r26, 1;
	@%p1 bra 	$L__BB0_13;
	and.b32  	%r2, %r26, 15;
	setp.lt.u32 	%p2, %r26, 16;
	mov.b32 	%r33, 0;
	@%p2 bra 	$L__BB0_4;
	and.b32  	%r33, %r26, 2147483632;
	neg.s32 	%r29, %r33;
	add.s64 	%rd3, %rd1, 7;
	add.s64 	%rd25, %rd2, 7;
$L__BB0_3:
	.pragma "nounroll";
	cvt.s64.s32 	%rd12, %r32;
	add.s64 	%rd13, %rd3, %rd12;
	ld.global.u8 	%rs1, [%rd25+-7];
	st.global.u8 	[%rd13+-7], %rs1;
	ld.global.u8 	%rs2, [%rd25+-6];
	st.global.u8 	[%rd13+-6], %rs2;
	ld.global.u8 	%rs3, [%rd25+-5];
	st.global.u8 	[%rd13+-5], %rs3;
	ld.global.u8 	%rs4, [%rd25+-4];
	st.global.u8 	[%rd13+-4], %rs4;
	ld.global.u8 	%rs5, [%rd25+-3];
	st.global.u8 	[%rd13+-3], %rs5;
	ld.global.u8 	%rs6, [%rd25+-2];
	st.global.u8 	[%rd13+-2], %rs6;
	ld.global.u8 	%rs7, [%rd25+-1];
	st.global.u8 	[%rd13+-1], %rs7;
	ld.global.u8 	%rs8, [%rd25];
	st.global.u8 	[%rd13], %rs8;
	ld.global.u8 	%rs9, [%rd25+1];
	st.global.u8 	[%rd13+1], %rs9;
	ld.global.u8 	%rs10, [%rd25+2];
	st.global.u8 	[%rd13+2], %rs10;
	ld.global.u8 	%rs11, [%rd25+3];
	st.global.u8 	[%rd13+3], %rs11;
	ld.global.u8 	%rs12, [%rd25+4];
	st.global.u8 	[%rd13+4], %rs12;
	ld.global.u8 	%rs13, [%rd25+5];
	st.global.u8 	[%rd13+5], %rs13;
	ld.global.u8 	%rs14, [%rd25+6];
	st.global.u8 	[%rd13+6], %rs14;
	ld.global.u8 	%rs15, [%rd25+7];
	st.global.u8 	[%rd13+7], %rs15;
	ld.global.u8 	%rs16, [%rd25+8];
	add.s32 	%r32, %r32, 16;
	st.global.u8 	[%rd13+8], %rs16;
	add.s32 	%r29, %r29, 16;
	add.s64 	%rd25, %rd25, 16;
	setp.ne.s32 	%p3, %r29, 0;
	@%p3 bra 	$L__BB0_3;
$L__BB0_4:
	setp.eq.s32 	%p4, %r2, 0;
	@%p4 bra 	$L__BB0_13;
	and.b32  	%r11, %r26, 7;
	setp.lt.u32 	%p5, %r2, 8;
	@%p5 bra 	$L__BB0_7;
	cvt.u64.u32 	%rd14, %r33;
	add.s64 	%rd15, %rd2, %rd14;
	ld.global.u8 	%rs17, [%rd15];
	cvt.s64.s32 	%rd16, %r32;
	add.s64 	%rd17, %rd1, %rd16;
	st.global.u8 	[%rd17], %rs17;
	ld.global.u8 	%rs18, [%rd15+1];
	st.global.u8 	[%rd17+1], %rs18;
	ld.global.u8 	%rs19, [%rd15+2];
	st.global.u8 	[%rd17+2], %rs19;
	ld.global.u8 	%rs20, [%rd15+3];
	st.global.u8 	[%rd17+3], %rs20;
	ld.global.u8 	%rs21, [%rd15+4];
	st.global.u8 	[%rd17+4], %rs21;
	ld.global.u8 	%rs22, [%rd15+5];
	st.global.u8 	[%rd17+5], %rs22;
	ld.global.u8 	%rs23, [%rd15+6];
	st.global.u8 	[%rd17+6], %rs23;
	ld.global.u8 	%rs24, [%rd15+7];
	st.global.u8 	[%rd17+7], %rs24;
	add.s32 	%r32, %r32, 8;
	add.s32 	%r33, %r33, 8;
$L__BB0_7:
	setp.eq.s32 	%p6, %r11, 0;
	@%p6 bra 	$L__BB0_13;
	and.b32  	%r16, %r26, 3;
	setp.lt.u32 	%p7, %r11, 4;
	@%p7 bra 	$L__BB0_10;
	cvt.u64.u32 	%rd18, %r33;
	add.s64 	%rd19, %rd2, %rd18;
	ld.global.u8 	%rs25, [%rd19];
	cvt.s64.s32 	%rd20, %r32;
	add.s64 	%rd21, %rd1, %rd20;
	st.global.u8 	[%rd21], %rs25;
	ld.global.u8 	%rs26, [%rd19+1];
	st.global.u8 	[%rd21+1], %rs26;
	ld.global.u8 	%rs27, [%rd19+2];
	st.global.u8 	[%rd21+2], %rs27;
	ld.global.u8 	%rs28, [%rd19+3];
	st.global.u8 	[%rd21+3], %rs28;
	add.s32 	%r32, %r32, 4;
	add.s32 	%r33, %r33, 4;
$L__BB0_10:
	setp.eq.s32 	%p8, %r16, 0;
	@%p8 bra 	$L__BB0_13;
	cvt.u64.u32 	%rd22, %r33;
	add.s64 	%rd26, %rd2, %rd22;
	neg.s32 	%r37, %r16;
$L__BB0_12:
	.pragma "nounroll";
	cvt.s64.s32 	%rd23, %r32;
	add.s64 	%rd24, %rd1, %rd23;
	ld.global.u8 	%rs29, [%rd26];
	add.s32 	%r32, %r32, 1;
	st.global.u8 	[%rd24], %rs29;
	add.s64 	%rd26, %rd26, 1;
	add.s32 	%r37, %r37, 1;
	setp.ne.s32 	%p9, %r37, 0;
	@%p9 bra 	$L__BB0_12;
$L__BB0_13:
	ret;

}


// ===== COMPILED SASS (sm_100) =====

	.target	sm_100

	.elftype	@"ET_EXEC"


//--------------------- .note.nv.tkinfo           --------------------------
	.section	.note.nv.tkinfo,"",@"SHT_NOTE"
	.sectionflags	@"SHF_NOTE_NV_TKINFO"
	.tkinfo
        /*0018*/ 	.word	0x00000002
        /*0030*/ 	.string	""
        /*0030*/ 	.string	"ptxas"
        /*0030*/ 	.string	"Cuda compilation tools, release 13.0, V13.0.88"
        /*0030*/ 	.string	"Build cuda_13.0.r13.0/compiler.36424714_0"
        /*0030*/ 	.string	"-arch sm_100 -m 64 "



//--------------------- .note.nv.cuinfo           --------------------------
	.section	.note.nv.cuinfo,"",@"SHT_NOTE"
	.sectionflags	@"SHF_NOTE_NV_CUINFO"
        /*0018*/ 	.short	0x0002
        /*001a*/ 	.short	0x0064
        /*001c*/ 	.short	0x0082
	.zero		2


//--------------------- .nv.info                  --------------------------
	.section	.nv.info,"",@"SHT_CUDA_INFO"
	.align	4


	//----- nvinfo : EIATTR_REGCOUNT
	.align		4
        /*0000*/ 	.byte	0x04, 0x2f
        /*0002*/ 	.short	(.L_1 - .L_0)
	.align		4
.L_0:
        /*0004*/ 	.word	index@(_Z6kernelPciS_)
        /*0008*/ 	.word	0x00000016


	//----- nvinfo : EIATTR_FRAME_SIZE
	.align		4
.L_1:
        /*000c*/ 	.byte	0x04, 0x11
        /*000e*/ 	.short	(.L_3 - .L_2)
	.align		4
.L_2:
        /*0010*/ 	.word	index@(_Z6kernelPciS_)
        /*0014*/ 	.word	0x00000000


	//----- nvinfo : EIATTR_MIN_STACK_SIZE
	.align		4
.L_3:
        /*0018*/ 	.byte	0x04, 0x12
        /*001a*/ 	.short	(.L_5 - .L_4)
	.align		4
.L_4:
        /*001c*/ 	.word	index@(_Z6kernelPciS_)
        /*0020*/ 	.word	0x00000000
.L_5:


//--------------------- .nv.compat                --------------------------
	.section	.nv.compat,"",@"SHT_CUDA_COMPAT_INFO"
	.align	4
        /*0000*/ 	.byte	0x02, 0x09, 0x00, 0x00, 0x02, 0x02, 0x01, 0x00, 0x02, 0x05, 0x05, 0x00, 0x03, 0x07, 0x01, 0x01
        /*0010*/ 	.byte	0x02, 0x03, 0x00, 0x00, 0x02, 0x06, 0x01, 0x00, 0x04, 0x0b, 0x08, 0x00, 0x09, 0x00, 0x00, 0x00
        /*0020*/ 	.byte	0x00, 0x00, 0x00, 0x00


//--------------------- .nv.info._Z6kernelPciS_   --------------------------
	.section	.nv.info._Z6kernelPciS_,"",@"SHT_CUDA_INFO"
	.sectionflags	@""
	.align	4


	//----- nvinfo : EIATTR_CUDA_API_VERSION
	.align		4
        /*0000*/ 	.byte	0x04, 0x37
        /*0002*/ 	.short	(.L_7 - .L_6)
.L_6:
        /*0004*/ 	.word	0x00000082


	//----- nvinfo : EIATTR_KPARAM_INFO
	.align		4
.L_7:
        /*0008*/ 	.byte	0x04, 0x17
        /*000a*/ 	.short	(.L_9 - .L_8)
.L_8:
        /*000c*/ 	.word	0x00000000
        /*0010*/ 	.short	0x0002
        /*0012*/ 	.short	0x0010
        /*0014*/ 	.byte	0x00, 0xf5, 0x21, 0x00


	//----- nvinfo : EIATTR_KPARAM_INFO
	.align		4
.L_9:
        /*0018*/ 	.byte	0x04, 0x17
        /*001a*/ 	.short	(.L_11 - .L_10)
.L_10:
        /*001c*/ 	.word	0x00000000
        /*0020*/ 	.short	0x0001
        /*0022*/ 	.short	0x0008
        /*0024*/ 	.byte	0x00, 0xf0, 0x11, 0x00


	//----- nvinfo : EIATTR_KPARAM_INFO
	.align		4
.L_11:
        /*0028*/ 	.byte	0x04, 0x17
        /*002a*/ 	.short	(.L_13 - .L_12)
.L_12:
        /*002c*/ 	.word	0x00000000
        /*0030*/ 	.short	0x0000
        /*0032*/ 	.short	0x0000
        /*0034*/ 	.byte	0x00, 0xf5, 0x21, 0x00


	//----- nvinfo : EIATTR_SPARSE_MMA_MASK
	.align		4
.L_13:
        /*0038*/ 	.byte	0x03, 0x50
        /*003a*/ 	.short	0x0000


	//----- nvinfo : EIATTR_MAXREG_COUNT
	.align		4
        /*003c*/ 	.byte	0x03, 0x1b
        /*003e*/ 	.short	0x00ff


	//----- nvinfo : EIATTR_MERCURY_ISA_VERSION
	.align		4
        /*0040*/ 	.byte	0x03, 0x5f
        /*0042*/ 	.short	0x0101


	//----- nvinfo : EIATTR_VRC_CTA_INIT_COUNT
	.align		4
        /*0044*/ 	.byte	0x02, 0x4a
	.zero		1
	.zero		1


	//----- nvinfo : EIATTR_EXIT_INSTR_OFFSETS
	.align		4
        /*0048*/ 	.byte	0x04, 0x1c
        /*004a*/ 	.short	(.L_15 - .L_14)


	//   ....[0]....
.L_14:
        /*004c*/ 	.word	0x00000030


	//   ....[1]....
        /*0050*/ 	.word	0x000003f0


	//   ....[2]....
        /*0054*/ 	.word	0x000005c0


	//   ....[3]....
        /*0058*/ 	.word	0x00000710


	//   ....[4]....
        /*005c*/ 	.word	0x00000830


	//----- nvinfo : EIATTR_CBANK_PARAM_SIZE
	.align		4
.L_15:
        /*0060*/ 	.byte	0x03, 0x19
        /*0062*/ 	.short	0x0018


	//----- nvinfo : EIATTR_PARAM_CBANK
	.align		4
        /*0064*/ 	.byte	0x04, 0x0a
        /*0066*/ 	.short	(.L_17 - .L_16)
	.align		4
.L_16:
        /*0068*/ 	.word	index@(.nv.constant0._Z6kernelPciS_)
        /*006c*/ 	.short	0x0380
        /*006e*/ 	.short	0x0018


	//----- nvinfo : EIATTR_SW_WAR
	.align		4
.L_17:
        /*0070*/ 	.byte	0x04, 0x36
        /*0072*/ 	.short	(.L_19 - .L_18)
.L_18:
        /*0074*/ 	.word	0x00000008
.L_19:


//--------------------- .nv.callgraph             --------------------------
	.section	.nv.callgraph,"",@"SHT_CUDA_CALLGRAPH"
	.align	4
	.sectionentsize	8
	.align		4
        /*0000*/ 	.word	0x00000000
	.align		4
        /*0004*/ 	.word	0xffffffff
	.align		4
        /*0008*/ 	.word	0x00000000
	.align		4
        /*000c*/ 	.word	0xfffffffe
	.align		4
        /*0010*/ 	.word	0x00000000
	.align		4
        /*0014*/ 	.word	0xfffffffd
	.align		4
        /*0018*/ 	.word	0x00000000
	.align		4
        /*001c*/ 	.word	0xfffffffc


//--------------------- .text._Z6kernelPciS_      --------------------------
	.section	.text._Z6kernelPciS_,"ax",@progbits
	.align	128
        .global         _Z6kernelPciS_
        .type           _Z6kernelPciS_,@function
        .size           _Z6kernelPciS_,(.L_x_6 - _Z6kernelPciS_)
        .other          _Z6kernelPciS_,@"STO_CUDA_ENTRY STV_DEFAULT"
_Z6kernelPciS_:
.text._Z6kernelPciS_:
[----:B------:R-:W-:Y:S08]  /*0000*/  LDC R1, c[0x0][0x37c] ;  /* 0x0000df00ff017b82 */ /* 0x000ff00000000800 */
[----:B------:R-:W0:Y:S02]  /*0010*/  LDC R6, c[0x0][0x388] ;  /* 0x0000e200ff067b82 */ /* 0x000e240000000800 */
[----:B0-----:R-:W-:-:S13]  /*0020*/  ISETP.GE.AND P0, PT, R6, 0x1, PT ;  /* 0x000000010600780c */ /* 0x001fda0003f06270 */
[----:B------:R-:W-:Y:S05]  /*0030*/  @!P0 EXIT ;  /* 0x000000000000894d */ /* 0x000fea0003800000 */
[----:B------:R-:W0:Y:S01]  /*0040*/  S2R R7, SR_TID.X ;  /* 0x0000000000077919 */ /* 0x000e220000002100 */
[C---:B------:R-:W-:Y:S01]  /*0050*/  ISETP.GE.U32.AND P1, PT, R6.reuse, 0x10, PT ;  /* 0x000000100600780c */ /* 0x040fe20003f26070 */
[----:B------:R-:W1:Y:S01]  /*0060*/  LDCU.64 UR6, c[0x0][0x358] ;  /* 0x00006b00ff0677ac */ /* 0x000e620008000a00 */
[----:B------:R-:W-:Y:S01]  /*0070*/  LOP3.LUT R12, R6, 0xf, RZ, 0xc0, !PT ;  /* 0x0000000f060c7812 */ /* 0x000fe200078ec0ff */
[----:B------:R-:W-:-:S03]  /*0080*/  IMAD.MOV.U32 R0, RZ, RZ, RZ ;  /* 0x000000ffff007224 */ /* 0x000fc600078e00ff */
[----:B------:R-:W-:Y:S01]  /*0090*/  ISETP.NE.AND P0, PT, R12, RZ, PT ;  /* 0x000000ff0c00720c */ /* 0x000fe20003f05270 */
[----:B0-----:R-:W-:-:S06]  /*00a0*/  IMAD R7, R7, R6, RZ ;  /* 0x0000000607077224 */ /* 0x001fcc00078e02ff */
[----:B-1----:R-:W-:Y:S06]  /*00b0*/  @!P1 BRA `(.L_x_0) ;  /* 0x0000000000cc9947 */ /* 0x002fec0003800000 */
[----:B------:R-:W0:Y:S01]  /*00c0*/  LDCU.64 UR4, c[0x0][0x380] ;  /* 0x00007000ff0477ac */ /* 0x000e220008000a00 */
[----:B------:R-:W-:-:S05]  /*00d0*/  LOP3.LUT R0, R6, 0x7ffffff0, RZ, 0xc0, !PT ;  /* 0x7ffffff006007812 */ /* 0x000fca00078ec0ff */
[----:B------:R-:W-:Y:S01]  /*00e0*/  IMAD.MOV R8, RZ, RZ, -R0 ;  /* 0x000000ffff087224 */ /* 0x000fe200078e0a00 */
[----:B0-----:R-:W-:-:S04]  /*00f0*/  UIADD3 UR4, UP0, UPT, UR4, 0x7, URZ ;  /* 0x0000000704047890 */ /* 0x001fc8000ff1e0ff */
[----:B------:R-:W-:Y:S02]  /*0100*/  UIADD3.X UR5, UPT, UPT, URZ, UR5, URZ, UP0, !UPT ;  /* 0x00000005ff057290 */ /* 0x000fe400087fe4ff */
[----:B------:R-:W-:-:S04]  /*0110*/  IMAD.U32 R10, RZ, RZ, UR4 ;  /* 0x00000004ff0a7e24 */ /* 0x000fc8000f8e00ff */
[----:B------:R-:W-:-:S07]  /*0120*/  IMAD.U32 R17, RZ, RZ, UR5 ;  /* 0x00000005ff117e24 */ /* 0x000fce000f8e00ff */
.L_x_1:
[----:B------:R-:W-:Y:S01]  /*0130*/  IMAD.MOV.U32 R2, RZ, RZ, R10 ;  /* 0x000000ffff027224 */ /* 0x000fe200078e000a */
[----:B0-----:R-:W0:Y:S01]  /*0140*/  LDC.64 R4, c[0x0][0x390] ;  /* 0x0000e400ff047b82 */ /* 0x001e220000000a00 */
[----:B------:R-:W-:-:S05]  /*0150*/  IMAD.MOV.U32 R3, RZ, RZ, R17 ;  /* 0x000000ffff037224 */ /* 0x000fca00078e0011 */
[----:B------:R-:W2:Y:S01]  /*0160*/  LDG.E.U8 R9, desc[UR6][R2.64+-0x7] ;  /* 0xfffff90602097981 */ /* 0x000ea2000c1e1100 */
[----:B------:R-:W-:Y:S02]  /*0170*/  SHF.R.S32.HI R10, RZ, 0x1f, R7 ;  /* 0x0000001fff0a7819 */ /* 0x000fe40000011407 */
[----:B0-----:R-:W-:-:S04]  /*0180*/  IADD3 R4, P1, P2, R7, 0x7, R4 ;  /* 0x0000000707047810 */ /* 0x001fc80007a3e004 */
[----:B------:R-:W-:-:S05]  /*0190*/  IADD3.X R5, PT, PT, R10, R5, RZ, P1, P2 ;  /* 0x000000050a057210 */ /* 0x000fca0000fe44ff */
[----:B--2---:R0:W-:Y:S04]  /*01a0*/  STG.E.U8 desc[UR6][R4.64+-0x7], R9 ;  /* 0xfffff90904007986 */ /* 0x0041e8000c101106 */
[----:B------:R-:W2:Y:S04]  /*01b0*/  LDG.E.U8 R11, desc[UR6][R2.64+-0x6] ;  /* 0xfffffa06020b7981 */ /* 0x000ea8000c1e1100 */
[----:B--2---:R1:W-:Y:S04]  /*01c0*/  STG.E.U8 desc[UR6][R4.64+-0x6], R11 ;  /* 0xfffffa0b04007986 */ /* 0x0043e8000c101106 */
[----:B------:R-:W2:Y:S04]  /*01d0*/  LDG.E.U8 R13, desc[UR6][R2.64+-0x5] ;  /* 0xfffffb06020d7981 */ /* 0x000ea8000c1e1100 */
[----:B--2---:R2:W-:Y:S04]  /*01e0*/  STG.E.U8 desc[UR6][R4.64+-0x5], R13 ;  /* 0xfffffb0d04007986 */ /* 0x0045e8000c101106 */
[----:B------:R-:W3:Y:S04]  /*01f0*/  LDG.E.U8 R15, desc[UR6][R2.64+-0x4] ;  /* 0xfffffc06020f7981 */ /* 0x000ee8000c1e1100 */
[----:B---3--:R3:W-:Y:S04]  /*0200*/  STG.E.U8 desc[UR6][R4.64+-0x4], R15 ;  /* 0xfffffc0f04007986 */ /* 0x0087e8000c101106 */
[----:B------:R-:W4:Y:S04]  /*0210*/  LDG.E.U8 R17, desc[UR6][R2.64+-0x3] ;  /* 0xfffffd0602117981 */ /* 0x000f28000c1e1100 */
[----:B----4-:R4:W-:Y:S04]  /*0220*/  STG.E.U8 desc[UR6][R4.64+-0x3], R17 ;  /* 0xfffffd1104007986 */ /* 0x0109e8000c101106 */
[----:B------:R-:W5:Y:S04]  /*0230*/  LDG.E.U8 R19, desc[UR6][R2.64+-0x2] ;  /* 0xfffffe0602137981 */ /* 0x000f68000c1e1100 */
[----:B-----5:R5:W-:Y:S04]  /*0240*/  STG.E.U8 desc[UR6][R4.64+-0x2], R19 ;  /* 0xfffffe1304007986 */ /* 0x020be8000c101106 */
[----:B0-----:R-:W2:Y:S04]  /*0250*/  LDG.E.U8 R9, desc[UR6][R2.64+-0x1] ;  /* 0xffffff0602097981 */ /* 0x001ea8000c1e1100 */
[----:B--2---:R0:W-:Y:S04]  /*0260*/  STG.E.U8 desc[UR6][R4.64+-0x1], R9 ;  /* 0xffffff0904007986 */ /* 0x0041e8000c101106 */
[----:B-1----:R-:W2:Y:S04]  /*0270*/  LDG.E.U8 R11, desc[UR6][R2.64] ;  /* 0x00000006020b7981 */ /* 0x002ea8000c1e1100 */
[----:B--2---:R1:W-:Y:S04]  /*0280*/  STG.E.U8 desc[UR6][R4.64], R11 ;  /* 0x0000000b04007986 */ /* 0x0043e8000c101106 */
[----:B------:R-:W2:Y:S04]  /*0290*/  LDG.E.U8 R13, desc[UR6][R2.64+0x1] ;  /* 0x00000106020d7981 */ /* 0x000ea8000c1e1100 */
[----:B--2---:R2:W-:Y:S04]  /*02a0*/  STG.E.U8 desc[UR6][R4.64+0x1], R13 ;  /* 0x0000010d04007986 */ /* 0x0045e8000c101106 */
[----:B---3--:R-:W3:Y:S04]  /*02b0*/  LDG.E.U8 R15, desc[UR6][R2.64+0x2] ;  /* 0x00000206020f7981 */ /* 0x008ee8000c1e1100 */
[----:B---3--:R3:W-:Y:S04]  /*02c0*/  STG.E.U8 desc[UR6][R4.64+0x2], R15 ;  /* 0x0000020f04007986 */ /* 0x0087e8000c101106 */
[----:B----4-:R-:W4:Y:S04]  /*02d0*/  LDG.E.U8 R17, desc[UR6][R2.64+0x3] ;  /* 0x0000030602117981 */ /* 0x010f28000c1e1100 */
[----:B----4-:R4:W-:Y:S04]  /*02e0*/  STG.E.U8 desc[UR6][R4.64+0x3], R17 ;  /* 0x0000031104007986 */ /* 0x0109e8000c101106 */
[----:B-----5:R-:W5:Y:S04]  /*02f0*/  LDG.E.U8 R19, desc[UR6][R2.64+0x4] ;  /* 0x0000040602137981 */ /* 0x020f68000c1e1100 */
[----:B-----5:R1:W-:Y:S04]  /*0300*/  STG.E.U8 desc[UR6][R4.64+0x4], R19 ;  /* 0x0000041304007986 */ /* 0x0203e8000c101106 */
[----:B0-----:R-:W5:Y:S04]  /*0310*/  LDG.E.U8 R9, desc[UR6][R2.64+0x5] ;  /* 0x0000050602097981 */ /* 0x001f68000c1e1100 */
[----:B-----5:R0:W-:Y:S04]  /*0320*/  STG.E.U8 desc[UR6][R4.64+0x5], R9 ;  /* 0x0000050904007986 */ /* 0x0201e8000c101106 */
[----:B-1----:R-:W5:Y:S04]  /*0330*/  LDG.E.U8 R11, desc[UR6][R2.64+0x6] ;  /* 0x00000606020b7981 */ /* 0x002f68000c1e1100 */
[----:B-----5:R0:W-:Y:S04]  /*0340*/  STG.E.U8 desc[UR6][R4.64+0x6], R11 ;  /* 0x0000060b04007986 */ /* 0x0201e8000c101106 */
[----:B--2---:R-:W2:Y:S01]  /*0350*/  LDG.E.U8 R13, desc[UR6][R2.64+0x7] ;  /* 0x00000706020d7981 */ /* 0x004ea2000c1e1100 */
[----:B------:R-:W-:-:S05]  /*0360*/  VIADD R8, R8, 0x10 ;  /* 0x0000001008087836 */ /* 0x000fca0000000000 */
[----:B------:R-:W-:Y:S01]  /*0370*/  ISETP.NE.AND P1, PT, R8, RZ, PT ;  /* 0x000000ff0800720c */ /* 0x000fe20003f25270 */
[----:B--2---:R0:W-:Y:S04]  /*0380*/  STG.E.U8 desc[UR6][R4.64+0x7], R13 ;  /* 0x0000070d04007986 */ /* 0x0041e8000c101106 */
[----:B---3--:R-:W2:Y:S01]  /*0390*/  LDG.E.U8 R15, desc[UR6][R2.64+0x8] ;  /* 0x00000806020f7981 */ /* 0x008ea2000c1e1100 */
[----:B------:R-:W-:Y:S01]  /*03a0*/  IADD3 R10, P2, PT, R2, 0x10, RZ ;  /* 0x00000010020a7810 */ /* 0x000fe20007f5e0ff */
[----:B------:R-:W-:-:S04]  /*03b0*/  VIADD R7, R7, 0x10 ;  /* 0x0000001007077836 */ /* 0x000fc80000000000 */
[----:B----4-:R-:W-:Y:S01]  /*03c0*/  IMAD.X R17, RZ, RZ, R3, P2 ;  /* 0x000000ffff117224 */ /* 0x010fe200010e0603 */
[----:B--2---:R0:W-:Y:S01]  /*03d0*/  STG.E.U8 desc[UR6][R4.64+0x8], R15 ;  /* 0x0000080f04007986 */ /* 0x0041e2000c101106 */
[----:B------:R-:W-:Y:S06]  /*03e0*/  @P1 BRA `(.L_x_1) ;  /* 0xfffffffc00501947 */ /* 0x000fec000383ffff */
.L_x_0:
[----:B------:R-:W-:Y:S05]  /*03f0*/  @!P0 EXIT ;  /* 0x000000000000894d */ /* 0x000fea0003800000 */
[----:B------:R-:W-:Y:S02]  /*0400*/  ISETP.GE.U32.AND P1, PT, R12, 0x8, PT ;  /* 0x000000080c00780c */ /* 0x000fe40003f26070 */
[----:B------:R-:W-:-:S04]  /*0410*/  LOP3.LUT R8, R6, 0x7, RZ, 0xc0, !PT ;  /* 0x0000000706087812 */ /* 0x000fc800078ec0ff */
[----:B------:R-:W-:-:S07]  /*0420*/  ISETP.NE.AND P0, PT, R8, RZ, PT ;  /* 0x000000ff0800720c */ /* 0x000fce0003f05270 */
[----:B------:R-:W-:Y:S06]  /*0430*/  @!P1 BRA `(.L_x_2) ;  /* 0x0000000000609947 */ /* 0x000fec0003800000 */
[----:B------:R-:W1:Y:S02]  /*0440*/  LDCU.64 UR4, c[0x0][0x380] ;  /* 0x00007000ff0477ac */ /* 0x000e640008000a00 */
[----:B-1----:R-:W-:-:S05]  /*0450*/  IADD3 R2, P1, PT, R0, UR4, RZ ;  /* 0x0000000400027c10 */ /* 0x002fca000ff3e0ff */
[----:B------:R-:W-:Y:S01]  /*0460*/  IMAD.X R3, RZ, RZ, UR5, P1 ;  /* 0x00000005ff037e24 */ /* 0x000fe200088e06ff */
[----:B------:R-:W1:Y:S04]  /*0470*/  LDCU.64 UR4, c[0x0][0x390] ;  /* 0x00007200ff0477ac */ /* 0x000e680008000a00 */
[----:B0-----:R-:W2:Y:S01]  /*0480*/  LDG.E.U8 R9, desc[UR6][R2.64] ;  /* 0x0000000602097981 */ /* 0x001ea2000c1e1100 */
[----:B-1----:R-:W-:-:S04]  /*0490*/  IADD3 R4, P1, PT, R7, UR4, RZ ;  /* 0x0000000407047c10 */ /* 0x002fc8000ff3e0ff */
[----:B------:R-:W-:-:S05]  /*04a0*/  LEA.HI.X.SX32 R5, R7, UR5, 0x1, P1 ;  /* 0x0000000507057c11 */ /* 0x000fca00088f0eff */
[----:B--2---:R0:W-:Y:S04]  /*04b0*/  STG.E.U8 desc[UR6][R4.64], R9 ;  /* 0x0000000904007986 */ /* 0x0041e8000c101106 */
[----:B------:R-:W2:Y:S04]  /*04c0*/  LDG.E.U8 R11, desc[UR6][R2.64+0x1] ;  /* 0x00000106020b7981 */ /* 0x000ea8000c1e1100 */
[----:B--2---:R1:W-:Y:S04]  /*04d0*/  STG.E.U8 desc[UR6][R4.64+0x1], R11 ;  /* 0x0000010b04007986 */ /* 0x0043e8000c101106 */
[----:B------:R-:W2:Y:S04]  /*04e0*/  LDG.E.U8 R13, desc[UR6][R2.64+0x2] ;  /* 0x00000206020d7981 */ /* 0x000ea8000c1e1100 */
[----:B--2---:R2:W-:Y:S04]  /*04f0*/  STG.E.U8 desc[UR6][R4.64+0x2], R13 ;  /* 0x0000020d04007986 */ /* 0x0045e8000c101106 */
[----:B------:R-:W3:Y:S04]  /*0500*/  LDG.E.U8 R15, desc[UR6][R2.64+0x3] ;  /* 0x00000306020f7981 */ /* 0x000ee8000c1e1100 */
[----:B---3--:R2:W-:Y:S04]  /*0510*/  STG.E.U8 desc[UR6][R4.64+0x3], R15 ;  /* 0x0000030f04007986 */ /* 0x0085e8000c101106 */
[----:B------:R-:W3:Y:S04]  /*0520*/  LDG.E.U8 R17, desc[UR6][R2.64+0x4] ;  /* 0x0000040602117981 */ /* 0x000ee8000c1e1100 */
[----:B---3--:R2:W-:Y:S04]  /*0530*/  STG.E.U8 desc[UR6][R4.64+0x4], R17 ;  /* 0x0000041104007986 */ /* 0x0085e8000c101106 */
[----:B------:R-:W3:Y:S04]  /*0540*/  LDG.E.U8 R19, desc[UR6][R2.64+0x5] ;  /* 0x0000050602137981 */ /* 0x000ee8000c1e1100 */
[----:B---3--:R2:W-:Y:S04]  /*0550*/  STG.E.U8 desc[UR6][R4.64+0x5], R19 ;  /* 0x0000051304007986 */ /* 0x0085e8000c101106 */
[----:B0-----:R-:W3:Y:S04]  /*0560*/  LDG.E.U8 R9, desc[UR6][R2.64+0x6] ;  /* 0x0000060602097981 */ /* 0x001ee8000c1e1100 */
[----:B---3--:R2:W-:Y:S04]  /*0570*/  STG.E.U8 desc[UR6][R4.64+0x6], R9 ;  /* 0x0000060904007986 */ /* 0x0085e8000c101106 */
[----:B-1----:R-:W3:Y:S01]  /*0580*/  LDG.E.U8 R11, desc[UR6][R2.64+0x7] ;  /* 0x00000706020b7981 */ /* 0x002ee2000c1e1100 */
[----:B------:R-:W-:-:S02]  /*0590*/  VIADD R0, R0, 0x8 ;  /* 0x0000000800007836 */ /* 0x000fc40000000000 */
[----:B------:R-:W-:Y:S01]  /*05a0*/  VIADD R7, R7, 0x8 ;  /* 0x0000000807077836 */ /* 0x000fe20000000000 */
[----:B---3--:R2:W-:Y:S06]  /*05b0*/  STG.E.U8 desc[UR6][R4.64+0x7], R11 ;  /* 0x0000070b04007986 */ /* 0x0085ec000c101106 */
.L_x_2:
        /* <DEDUP_REMOVED lines=9> */
[----:B0-2---:R-:W2:Y:S01]  /*0650*/  LDG.E.U8 R9, desc[UR6][R2.64] ;  /* 0x0000000602097981 */ /* 0x005ea2000c1e1100 */
[----:B-1----:R-:W-:-:S04]  /*0660*/  IADD3 R4, P1, PT, R7, UR4, RZ ;  /* 0x0000000407047c10 */ /* 0x002fc8000ff3e0ff */
[----:B------:R-:W-:-:S05]  /*0670*/  LEA.HI.X.SX32 R5, R7, UR5, 0x1, P1 ;  /* 0x0000000507057c11 */ /* 0x000fca00088f0eff */
[----:B--2---:R1:W-:Y:S04]  /*0680*/  STG.E.U8 desc[UR6][R4.64], R9 ;  /* 0x0000000904007986 */ /* 0x0043e8000c101106 */
[----:B------:R-:W2:Y:S04]  /*0690*/  LDG.E.U8 R11, desc[UR6][R2.64+0x1] ;  /* 0x00000106020b7981 */ /* 0x000ea8000c1e1100 */
[----:B--2---:R1:W-:Y:S04]  /*06a0*/  STG.E.U8 desc[UR6][R4.64+0x1], R11 ;  /* 0x0000010b04007986 */ /* 0x0043e8000c101106 */
[----:B------:R-:W2:Y:S04]  /*06b0*/  LDG.E.U8 R13, desc[UR6][R2.64+0x2] ;  /* 0x00000206020d7981 */ /* 0x000ea8000c1e1100 */
[----:B--2---:R1:W-:Y:S04]  /*06c0*/  STG.E.U8 desc[UR6][R4.64+0x2], R13 ;  /* 0x0000020d04007986 */ /* 0x0043e8000c101106 */
[----:B------:R-:W2:Y:S01]  /*06d0*/  LDG.E.U8 R15, desc[UR6][R2.64+0x3] ;  /* 0x00000306020f7981 */ /* 0x000ea2000c1e1100 */
[----:B------:R-:W-:-:S02]  /*06e0*/  VIADD R0, R0, 0x4 ;  /* 0x0000000400007836 */ /* 0x000fc40000000000 */
[----:B------:R-:W-:Y:S01]  /*06f0*/  VIADD R7, R7, 0x4 ;  /* 0x0000000407077836 */ /* 0x000fe20000000000 */
[----:B--2---:R1:W-:Y:S06]  /*0700*/  STG.E.U8 desc[UR6][R4.64+0x3], R15 ;  /* 0x0000030f04007986 */ /* 0x0043ec000c101106 */
.L_x_3:
[----:B------:R-:W-:Y:S05]  /*0710*/  @!P0 EXIT ;  /* 0x000000000000894d */ /* 0x000fea0003800000 */
[----:B------:R-:W3:Y:S01]  /*0720*/  LDCU.64 UR4, c[0x0][0x380] ;  /* 0x00007000ff0477ac */ /* 0x000ee20008000a00 */
[----:B------:R-:W-:Y:S01]  /*0730*/  IMAD.MOV R6, RZ, RZ, -R6 ;  /* 0x000000ffff067224 */ /* 0x000fe200078e0a06 */
[----:B------:R-:W4:Y:S01]  /*0740*/  LDCU.64 UR8, c[0x0][0x390] ;  /* 0x00007200ff0877ac */ /* 0x000f220008000a00 */
[----:B---3--:R-:W-:-:S05]  /*0750*/  IADD3 R0, P0, PT, R0, UR4, RZ ;  /* 0x0000000400007c10 */ /* 0x008fca000ff1e0ff */
[----:B012-4-:R-:W-:-:S08]  /*0760*/  IMAD.X R9, RZ, RZ, UR5, P0 ;  /* 0x00000005ff097e24 */ /* 0x017fd000080e06ff */
.L_x_4:
[----:B0-----:R-:W-:Y:S02]  /*0770*/  IMAD.MOV.U32 R3, RZ, RZ, R9 ;  /* 0x000000ffff037224 */ /* 0x001fe400078e0009 */
[----:B------:R-:W-:-:S05]  /*0780*/  IMAD.MOV.U32 R2, RZ, RZ, R0 ;  /* 0x000000ffff027224 */ /* 0x000fca00078e0000 */
[----:B------:R-:W2:Y:S01]  /*0790*/  LDG.E.U8 R3, desc[UR6][R2.64] ;  /* 0x0000000602037981 */ /* 0x000ea2000c1e1100 */
[C---:B------:R-:W-:Y:S01]  /*07a0*/  IADD3 R4, P0, PT, R7.reuse, UR8, RZ ;  /* 0x0000000807047c10 */ /* 0x040fe2000ff1e0ff */
[----:B------:R-:W-:Y:S01]  /*07b0*/  VIADD R6, R6, 0x1 ;  /* 0x0000000106067836 */ /* 0x000fe20000000000 */
[----:B------:R-:W-:Y:S02]  /*07c0*/  IADD3 R0, P1, PT, R0, 0x1, RZ ;  /* 0x0000000100007810 */ /* 0x000fe40007f3e0ff */
[C---:B------:R-:W-:Y:S01]  /*07d0*/  LEA.HI.X.SX32 R5, R7.reuse, UR9, 0x1, P0 ;  /* 0x0000000907057c11 */ /* 0x040fe200080f0eff */
[----:B------:R-:W-:Y:S01]  /*07e0*/  VIADD R7, R7, 0x1 ;  /* 0x0000000107077836 */ /* 0x000fe20000000000 */
[----:B------:R-:W-:Y:S01]  /*07f0*/  ISETP.NE.AND P0, PT, R6, RZ, PT ;  /* 0x000000ff0600720c */ /* 0x000fe20003f05270 */
[----:B------:R-:W-:Y:S02]  /*0800*/  IMAD.X R9, RZ, RZ, R9, P1 ;  /* 0x000000ffff097224 */ /* 0x000fe400008e0609 */
[----:B--2---:R0:W-:Y:S10]  /*0810*/  STG.E.U8 desc[UR6][R4.64], R3 ;  /* 0x0000000304007986 */ /* 0x0041f4000c101106 */
[----:B------:R-:W-:Y:S05]  /*0820*/  @P0 BRA `(.L_x_4) ;  /* 0xfffffffc00d00947 */ /* 0x000fea000383ffff */
[----:B------:R-:W-:Y:S05]  /*0830*/  EXIT ;  /* 0x000000000000794d */ /* 0x000fea0003800000 */
.L_x_5:
[----:B------:R-:W-:-:S00]  /*0840*/  BRA `(.L_x_5) ;  /* 0xfffffffc00fc7947 */ /* 0x000fc0000383ffff */
[----:B------:R-:W-:-:S00]  /*0850*/  NOP ;  /* 0x0000000000007918 */ /* 0x000fc00000000000 */
        /* <DEDUP_REMOVED lines=10> */
.L_x_6:


//--------------------- .nv.shared.reserved.0     --------------------------
	.section	.nv.shared.reserved.0,"aw",@nobits
	.weak		__nv_reservedSMEM_offset_0_alias
	.size		__nv_reservedSMEM_offset_0_alias, 0, 64
	.other		__nv_reservedSMEM_offset_0_alias,@"STO_CUDA_RESERVED_SHARED STV_DEFAULT"
__nv_reservedSMEM_offset_0_alias:
	.zero		0
	.zero		64


//--------------------- .nv.constant0._Z6kernelPciS_ --------------------------
	.section	.nv.constant0._Z6kernelPciS_,"a",@progbits
	.sectionflags	@""
	.align	4
.nv.constant0._Z6kernelPciS_:
	.zero		920


//--------------------- SYMBOLS --------------------------

	.type		.nv.reservedSmem.offset0,@object
	.size		.nv.reservedSmem.offset0,0x4
